//
// Generated by NVIDIA NVVM Compiler
//
// Compiler Build ID: CL-36424714
// Cuda compilation tools, release 13.0, V13.0.88
// Based on NVVM 20.0.0
//

.version 9.0
.target sm_100
.address_size 64

	// .globl	_Z6reducePiS_
// _ZZ6reducePiS_E4data has been demoted

.visible .entry _Z6reducePiS_(
	.param .u64 .ptr .align 1 _Z6reducePiS__param_0,
	.param .u64 .ptr .align 1 _Z6reducePiS__param_1
)
{
	.reg .pred 	%p<5>;
	.reg .b32 	%r<23>;
	.reg .b64 	%rd<11>;
	// demoted variable
	.shared .align 4 .b8 _ZZ6reducePiS_E4data[1024];
	ld.param.u64 	%rd2, [_Z6reducePiS__param_0];
	ld.param.u64 	%rd1, [_Z6reducePiS__param_1];
	cvta.to.global.u64 	%rd3, %rd2;
	mov.u32 	%r1, %tid.x;
	mov.u32 	%r2, %ctaid.x;
	mov.u32 	%r22, %ntid.x;
	mul.lo.s32 	%r7, %r2, %r22;
	shl.b32 	%r8, %r7, 1;
	add.s32 	%r9, %r8, %r1;
	mul.wide.s32 	%rd4, %r9, 4;
	add.s64 	%rd5, %rd3, %rd4;
	ld.global.u32 	%r10, [%rd5];
	add.s32 	%r11, %r9, %r22;
	mul.wide.u32 	%rd6, %r11, 4;
	add.s64 	%rd7, %rd3, %rd6;
	ld.global.u32 	%r12, [%rd7];
	add.s32 	%r13, %r12, %r10;
	shl.b32 	%r14, %r1, 2;
	mov.u32 	%r15, _ZZ6reducePiS_E4data;
	add.s32 	%r4, %r15, %r14;
	st.shared.u32 	[%r4], %r13;
	bar.sync 	0;
	setp.lt.u32 	%p1, %r22, 2;
	@%p1 bra 	$L__BB0_4;
$L__BB0_1:
	shr.u32 	%r6, %r22, 1;
	setp.ge.u32 	%p2, %r1, %r6;
	@%p2 bra 	$L__BB0_3;
	shl.b32 	%r16, %r6, 2;
	add.s32 	%r17, %r4, %r16;
	ld.shared.u32 	%r18, [%r17];
	ld.shared.u32 	%r19, [%r4];
	add.s32 	%r20, %r19, %r18;
	st.shared.u32 	[%r4], %r20;
$L__BB0_3:
	bar.sync 	0;
	setp.gt.u32 	%p3, %r22, 3;
	mov.u32 	%r22, %r6;
	@%p3 bra 	$L__BB0_1;
$L__BB0_4:
	bar.sync 	0;
	setp.ne.s32 	%p4, %r1, 0;
	@%p4 bra 	$L__BB0_6;
	ld.shared.u32 	%r21, [_ZZ6reducePiS_E4data];
	cvta.to.global.u64 	%rd8, %rd1;
	mul.wide.u32 	%rd9, %r2, 4;
	add.s64 	%rd10, %rd8, %rd9;
	st.global.u32 	[%rd10], %r21;
$L__BB0_6:
	ret;

}


// ===== COMPILED SASS (sm_100) =====

	.target	sm_100

	.elftype	@"ET_EXEC"


//--------------------- .note.nv.tkinfo           --------------------------
	.section	.note.nv.tkinfo,"",@"SHT_NOTE"
	.sectionflags	@"SHF_NOTE_NV_TKINFO"
	.tkinfo
        /*0018*/ 	.word	0x00000002
        /*0030*/ 	.string	""
        /*0030*/ 	.string	"ptxas"
        /*0030*/ 	.string	"Cuda compilation tools, release 13.0, V13.0.88"
        /*0030*/ 	.string	"Build cuda_13.0.r13.0/compiler.36424714_0"
        /*0030*/ 	.string	"-arch sm_100 -m 64 "



//--------------------- .note.nv.cuinfo           --------------------------
	.section	.note.nv.cuinfo,"",@"SHT_NOTE"
	.sectionflags	@"SHF_NOTE_NV_CUINFO"
        /*0018*/ 	.short	0x0002
        /*001a*/ 	.short	0x0064
        /*001c*/ 	.short	0x0082
	.zero		2


//--------------------- .nv.info                  --------------------------
	.section	.nv.info,"",@"SHT_CUDA_INFO"
	.align	4


	//----- nvinfo : EIATTR_REGCOUNT
	.align		4
        /*0000*/ 	.byte	0x04, 0x2f
        /*0002*/ 	.short	(.L_1 - .L_0)
	.align		4
.L_0:
        /*0004*/ 	.word	index@(_Z6reducePiS_)
        /*0008*/ 	.word	0x0000000e


	//----- nvinfo : EIATTR_FRAME_SIZE
	.align		4
.L_1:
        /*000c*/ 	.byte	0x04, 0x11
        /*000e*/ 	.short	(.L_3 - .L_2)
	.align		4
.L_2:
        /*0010*/ 	.word	index@(_Z6reducePiS_)
        /*0014*/ 	.word	0x00000000


	//----- nvinfo : EIATTR_MIN_STACK_SIZE
	.align		4
.L_3:
        /*0018*/ 	.byte	0x04, 0x12
        /*001a*/ 	.short	(.L_5 - .L_4)
	.align		4
.L_4:
        /*001c*/ 	.word	index@(_Z6reducePiS_)
        /*0020*/ 	.word	0x00000000
.L_5:


//--------------------- .nv.compat                --------------------------
	.section	.nv.compat,"",@"SHT_CUDA_COMPAT_INFO"
	.align	4
        /*0000*/ 	.byte	0x02, 0x09, 0x00, 0x00, 0x02, 0x02, 0x01, 0x00, 0x02, 0x05, 0x05, 0x00, 0x03, 0x07, 0x01, 0x01
        /*0010*/ 	.byte	0x02, 0x03, 0x00, 0x00, 0x02, 0x06, 0x01, 0x00, 0x04, 0x0b, 0x08, 0x00, 0x09, 0x00, 0x00, 0x00
        /*0020*/ 	.byte	0x00, 0x00, 0x00, 0x00


//--------------------- .nv.info._Z6reducePiS_    --------------------------
	.section	.nv.info._Z6reducePiS_,"",@"SHT_CUDA_INFO"
	.sectionflags	@""
	.align	4


	//----- nvinfo : EIATTR_CUDA_API_VERSION
	.align		4
        /*0000*/ 	.byte	0x04, 0x37
        /*0002*/ 	.short	(.L_7 - .L_6)
.L_6:
        /*0004*/ 	.word	0x00000082


	//----- nvinfo : EIATTR_KPARAM_INFO
	.align		4
.L_7:
        /*0008*/ 	.byte	0x04, 0x17
        /*000a*/ 	.short	(.L_9 - .L_8)
.L_8:
        /*000c*/ 	.word	0x00000000
        /*0010*/ 	.short	0x0001
        /*0012*/ 	.short	0x0008
        /*0014*/ 	.byte	0x00, 0xf5, 0x21, 0x00


	//----- nvinfo : EIATTR_KPARAM_INFO
	.align		4
.L_9:
        /*0018*/ 	.byte	0x04, 0x17
        /*001a*/ 	.short	(.L_11 - .L_10)
.L_10:
        /*001c*/ 	.word	0x00000000
        /*0020*/ 	.short	0x0000
        /*0022*/ 	.short	0x0000
        /*0024*/ 	.byte	0x00, 0xf5, 0x21, 0x00


	//----- nvinfo : EIATTR_SPARSE_MMA_MASK
	.align		4
.L_11:
        /*0028*/ 	.byte	0x03, 0x50
        /*002a*/ 	.short	0x0000


	//----- nvinfo : EIATTR_MAXREG_COUNT
	.align		4
        /*002c*/ 	.byte	0x03, 0x1b
        /*002e*/ 	.short	0x00ff


	//----- nvinfo : EIATTR_NUM_BARRIERS
	.align		4
        /*0030*/ 	.byte	0x02, 0x4c
        /*0032*/ 	.byte	0x01
	.zero		1


	//----- nvinfo : EIATTR_MERCURY_ISA_VERSION
	.align		4
        /*0034*/ 	.byte	0x03, 0x5f
        /*0036*/ 	.short	0x0101


	//----- nvinfo : EIATTR_VRC_CTA_INIT_COUNT
	.align		4
        /*0038*/ 	.byte	0x02, 0x4a
	.zero		1
	.zero		1


	//----- nvinfo : EIATTR_EXIT_INSTR_OFFSETS
	.align		4
        /*003c*/ 	.byte	0x04, 0x1c
        /*003e*/ 	.short	(.L_13 - .L_12)


	//   ....[0]....
.L_12:
        /*0040*/ 	.word	0x00000240


	//   ....[1]....
        /*0044*/ 	.word	0x000002c0


	//----- nvinfo : EIATTR_CBANK_PARAM_SIZE
	.align		4
.L_13:
        /*0048*/ 	.byte	0x03, 0x19
        /*004a*/ 	.short	0x0010


	//----- nvinfo : EIATTR_PARAM_CBANK
	.align		4
        /*004c*/ 	.byte	0x04, 0x0a
        /*004e*/ 	.short	(.L_15 - .L_14)
	.align		4
.L_14:
        /*0050*/ 	.word	index@(.nv.constant0._Z6reducePiS_)
        /*0054*/ 	.short	0x0380
        /*0056*/ 	.short	0x0010


	//----- nvinfo : EIATTR_SW_WAR
	.align		4
.L_15:
        /*0058*/ 	.byte	0x04, 0x36
        /*005a*/ 	.short	(.L_17 - .L_16)
.L_16:
        /*005c*/ 	.word	0x00000008
.L_17:


//--------------------- .nv.callgraph             --------------------------
	.section	.nv.callgraph,"",@"SHT_CUDA_CALLGRAPH"
	.align	4
	.sectionentsize	8
	.align		4
        /*0000*/ 	.word	0x00000000
	.align		4
        /*0004*/ 	.word	0xffffffff
	.align		4
        /*0008*/ 	.word	0x00000000
	.align		4
        /*000c*/ 	.word	0xfffffffe
	.align		4
        /*0010*/ 	.word	0x00000000
	.align		4
        /*0014*/ 	.word	0xfffffffd
	.align		4
        /*0018*/ 	.word	0x00000000
	.align		4
        /*001c*/ 	.word	0xfffffffc


//--------------------- .text._Z6reducePiS_       --------------------------
	.section	.text._Z6reducePiS_,"ax",@progbits
	.align	128
        .global         _Z6reducePiS_
        .type           _Z6reducePiS_,@function
        .size           _Z6reducePiS_,(.L_x_3 - _Z6reducePiS_)
        .other          _Z6reducePiS_,@"STO_CUDA_ENTRY STV_DEFAULT"
_Z6reducePiS_:
.text._Z6reducePiS_:
[----:B------:R-:W-:Y:S01]  /*0000*/  LDC R1, c[0x0][0x37c] ;  /* 0x0000df00ff017b82 */ /* 0x000fe20000000800 */
[----:B------:R-:W0:Y:S01]  /*0010*/  S2R R11, SR_CTAID.X ;  /* 0x00000000000b7919 */ /* 0x000e220000002500 */
[----:B------:R-:W0:Y:S06]  /*0020*/  LDCU UR8, c[0x0][0x360] ;  /* 0x00006c00ff0877ac */ /* 0x000e2c0008000800 */
[----:B------:R-:W1:Y:S01]  /*0030*/  LDC.64 R4, c[0x0][0x380] ;  /* 0x0000e000ff047b82 */ /* 0x000e620000000a00 */
[----:B------:R-:W2:Y:S01]  /*0040*/  S2R R9, SR_TID.X ;  /* 0x0000000000097919 */ /* 0x000ea20000002100 */
[----:B------:R-:W3:Y:S01]  /*0050*/  LDCU.64 UR6, c[0x0][0x358] ;  /* 0x00006b00ff0677ac */ /* 0x000ee20008000a00 */
[----:B0-----:R-:W-:-:S04]  /*0060*/  IMAD R0, R11, UR8, RZ ;  /* 0x000000080b007c24 */ /* 0x001fc8000f8e02ff */
[----:B--2---:R-:W-:-:S05]  /*0070*/  IMAD R3, R0, 0x2, R9 ;  /* 0x0000000200037824 */ /* 0x004fca00078e0209 */
[C---:B------:R-:W-:Y:S01]  /*0080*/  IADD3 R7, PT, PT, R3.reuse, UR8, RZ ;  /* 0x0000000803077c10 */ /* 0x040fe2000fffe0ff */
[----:B-1----:R-:W-:-:S04]  /*0090*/  IMAD.WIDE R2, R3, 0x4, R4 ;  /* 0x0000000403027825 */ /* 0x002fc800078e0204 */
[----:B------:R-:W-:Y:S02]  /*00a0*/  IMAD.WIDE.U32 R4, R7, 0x4, R4 ;  /* 0x0000000407047825 */ /* 0x000fe400078e0004 */
[----:B---3--:R-:W2:Y:S04]  /*00b0*/  LDG.E R2, desc[UR6][R2.64] ;  /* 0x0000000602027981 */ /* 0x008ea8000c1e1900 */
[----:B------:R-:W2:Y:S01]  /*00c0*/  LDG.E R5, desc[UR6][R4.64] ;  /* 0x0000000604057981 */ /* 0x000ea2000c1e1900 */
[----:B------:R-:W0:Y:S01]  /*00d0*/  S2UR UR5, SR_CgaCtaId ;  /* 0x00000000000579c3 */ /* 0x000e220000008800 */
[----:B------:R-:W-:Y:S01]  /*00e0*/  UMOV UR4, 0x400 ;  /* 0x0000040000047882 */ /* 0x000fe20000000000 */
[----:B------:R-:W-:Y:S01]  /*00f0*/  UISETP.GE.U32.AND UP0, UPT, UR8, 0x2, UPT ;  /* 0x000000020800788c */ /* 0x000fe2000bf06070 */
[----:B------:R-:W-:Y:S01]  /*0100*/  ISETP.NE.AND P0, PT, R9, RZ, PT ;  /* 0x000000ff0900720c */ /* 0x000fe20003f05270 */
[----:B0-----:R-:W-:-:S06]  /*0110*/  ULEA UR4, UR5, UR4, 0x18 ;  /* 0x0000000405047291 */ /* 0x001fcc000f8ec0ff */
[----:B------:R-:W-:Y:S01]  /*0120*/  LEA R7, R9, UR4, 0x2 ;  /* 0x0000000409077c11 */ /* 0x000fe2000f8e10ff */
[----:B--2---:R-:W-:-:S05]  /*0130*/  IMAD.IADD R0, R2, 0x1, R5 ;  /* 0x0000000102007824 */ /* 0x004fca00078e0205 */
[----:B------:R0:W-:Y:S01]  /*0140*/  STS [R7], R0 ;  /* 0x0000000007007388 */ /* 0x0001e20000000800 */
[----:B------:R-:W-:Y:S06]  /*0150*/  BAR.SYNC.DEFER_BLOCKING 0x0 ;  /* 0x0000000000007b1d */ /* 0x000fec0000010000 */
[----:B------:R-:W-:Y:S05]  /*0160*/  BRA.U !UP0, `(.L_x_0) ;  /* 0x0000000108307547 */ /* 0x000fea000b800000 */
[----:B0-----:R-:W-:-:S07]  /*0170*/  MOV R0, UR8 ;  /* 0x0000000800007c02 */ /* 0x001fce0008000f00 */
.L_x_1:
[----:B------:R-:W-:-:S04]  /*0180*/  SHF.R.U32.HI R6, RZ, 0x1, R0 ;  /* 0x00000001ff067819 */ /* 0x000fc80000011600 */
[----:B------:R-:W-:-:S13]  /*0190*/  ISETP.GE.U32.AND P1, PT, R9, R6, PT ;  /* 0x000000060900720c */ /* 0x000fda0003f26070 */
[----:B------:R-:W-:Y:S01]  /*01a0*/  @!P1 IMAD R2, R6, 0x4, R7 ;  /* 0x0000000406029824 */ /* 0x000fe200078e0207 */
[----:B------:R-:W-:Y:S05]  /*01b0*/  @!P1 LDS R3, [R7] ;  /* 0x0000000007039984 */ /* 0x000fea0000000800 */
[----:B------:R-:W0:Y:S02]  /*01c0*/  @!P1 LDS R2, [R2] ;  /* 0x0000000002029984 */ /* 0x000e240000000800 */
[----:B0-----:R-:W-:-:S05]  /*01d0*/  @!P1 IADD3 R4, PT, PT, R2, R3, RZ ;  /* 0x0000000302049210 */ /* 0x001fca0007ffe0ff */
[----:B------:R1:W-:Y:S01]  /*01e0*/  @!P1 STS [R7], R4 ;  /* 0x0000000407009388 */ /* 0x0003e20000000800 */
[----:B------:R-:W-:Y:S01]  /*01f0*/  BAR.SYNC.DEFER_BLOCKING 0x0 ;  /* 0x0000000000007b1d */ /* 0x000fe20000010000 */
[----:B------:R-:W-:Y:S01]  /*0200*/  ISETP.GT.U32.AND P1, PT, R0, 0x3, PT ;  /* 0x000000030000780c */ /* 0x000fe20003f24070 */
[----:B------:R-:W-:-:S12]  /*0210*/  IMAD.MOV.U32 R0, RZ, RZ, R6 ;  /* 0x000000ffff007224 */ /* 0x000fd800078e0006 */
[----:B-1----:R-:W-:Y:S05]  /*0220*/  @P1 BRA `(.L_x_1) ;  /* 0xfffffffc00d41947 */ /* 0x002fea000383ffff */
.L_x_0:
[----:B------:R-:W-:Y:S06]  /*0230*/  BAR.SYNC.DEFER_BLOCKING 0x0 ;  /* 0x0000000000007b1d */ /* 0x000fec0000010000 */
[----:B------:R-:W-:Y:S05]  /*0240*/  @P0 EXIT ;  /* 0x000000000000094d */ /* 0x000fea0003800000 */
[----:B------:R-:W1:Y:S01]  /*0250*/  S2UR UR5, SR_CgaCtaId ;  /* 0x00000000000579c3 */ /* 0x000e620000008800 */
[----:B------:R-:W-:-:S07]  /*0260*/  UMOV UR4, 0x400 ;  /* 0x0000040000047882 */ /* 0x000fce0000000000 */
[----:B------:R-:W2:Y:S01]  /*0270*/  LDC.64 R2, c[0x0][0x388] ;  /* 0x0000e200ff027b82 */ /* 0x000ea20000000a00 */
[----:B-1----:R-:W-:Y:S01]  /*0280*/  ULEA UR4, UR5, UR4, 0x18 ;  /* 0x0000000405047291 */ /* 0x002fe2000f8ec0ff */
[----:B--2---:R-:W-:-:S08]  /*0290*/  IMAD.WIDE.U32 R2, R11, 0x4, R2 ;  /* 0x000000040b027825 */ /* 0x004fd000078e0002 */
[----:B------:R-:W1:Y:S04]  /*02a0*/  LDS R5, [UR4] ;  /* 0x00000004ff057984 */ /* 0x000e680008000800 */
[----:B-1----:R-:W-:Y:S01]  /*02b0*/  STG.E desc[UR6][R2.64], R5 ;  /* 0x0000000502007986 */ /* 0x002fe2000c101906 */
[----:B------:R-:W-:Y:S05]  /*02c0*/  EXIT ;  /* 0x000000000000794d */ /* 0x000fea0003800000 */
.L_x_2:
[----:B------:R-:W-:-:S00]  /*02d0*/  BRA `(.L_x_2) ;  /* 0xfffffffc00fc7947 */ /* 0x000fc0000383ffff */
[----:B------:R-:W-:-:S00]  /*02e0*/  NOP ;  /* 0x0000000000007918 */ /* 0x000fc00000000000 */
        /* <DEDUP_REMOVED lines=9> */
.L_x_3:


//--------------------- .nv.shared._Z6reducePiS_  --------------------------
	.section	.nv.shared._Z6reducePiS_,"aw",@nobits
	.sectionflags	@""
	.align	4
.nv.shared._Z6reducePiS_:
	.zero		2048


//--------------------- .nv.shared.reserved.0     --------------------------
	.section	.nv.shared.reserved.0,"aw",@nobits
	.weak		__nv_reservedSMEM_offset_0_alias
	.size		__nv_reservedSMEM_offset_0_alias, 0, 64
	.other		__nv_reservedSMEM_offset_0_alias,@"STO_CUDA_RESERVED_SHARED STV_DEFAULT"
__nv_reservedSMEM_offset_0_alias:
	.zero		0
	.zero		64


//--------------------- .nv.constant0._Z6reducePiS_ --------------------------
	.section	.nv.constant0._Z6reducePiS_,"a",@progbits
	.sectionflags	@""
	.align	4
.nv.constant0._Z6reducePiS_:
	.zero		912


//--------------------- SYMBOLS --------------------------

	.type		.nv.reservedSmem.offset0,@object
	.size		.nv.reservedSmem.offset0,0x4
	.type		.nv.reservedSmem.cap,@object
	.size		.nv.reservedSmem.cap,0x4
